	.headerflags	@"EF_CUDA_TEXMODE_UNIFIED EF_CUDA_64BIT_ADDRESS EF_CUDA_ACCELERATORS EF_CUDA_SM90 EF_CUDA_VIRTUAL_SM(EF_CUDA_SM90)"
	.elftype	@"ET_EXEC"


//--------------------- .nv.info                  --------------------------
	.section	.nv.info,"",@"SHT_CUDA_INFO"
	.align	4


	//----- nvinfo : EIATTR_REGCOUNT
	.align		4
        /*0000*/ 	.byte	0x04, 0x2f
        /*0002*/ 	.short	(.L_1 - .L_0)
	.align		4
.L_0:
        /*0004*/ 	.word	index@(triton_poi_fused_avg_pool2d_13)
        /*0008*/ 	.word	0x00000020


	//----- nvinfo : EIATTR_MIN_STACK_SIZE
	.align		4
.L_1:
        /*000c*/ 	.byte	0x04, 0x12
        /*000e*/ 	.short	(.L_3 - .L_2)
	.align		4
.L_2:
        /*0010*/ 	.word	index@(triton_poi_fused_avg_pool2d_13)
        /*0014*/ 	.word	0x00000000


	//----- nvinfo : EIATTR_FRAME_SIZE
	.align		4
.L_3:
        /*0018*/ 	.byte	0x04, 0x11
        /*001a*/ 	.short	(.L_5 - .L_4)
	.align		4
.L_4:
        /*001c*/ 	.word	index@(triton_poi_fused_avg_pool2d_13)
        /*0020*/ 	.word	0x00000000


	//----- nvinfo : EIATTR_MIN_STACK_SIZE
	.align		4
.L_5:
        /*0024*/ 	.byte	0x04, 0x12
        /*0026*/ 	.short	(.L_7 - .L_6)
	.align		4
.L_6:
        /*0028*/ 	.word	index@(triton_poi_fused_avg_pool2d_13)
        /*002c*/ 	.word	0x00000000
.L_7:


//--------------------- .nv.info.triton_poi_fused_avg_pool2d_13 --------------------------
	.section	.nv.info.triton_poi_fused_avg_pool2d_13,"",@"SHT_CUDA_INFO"
	.sectionflags	@""
	.align	4


	//----- nvinfo : EIATTR_CUDA_API_VERSION
	.align		4
        /*0000*/ 	.byte	0x04, 0x37
        /*0002*/ 	.short	(.L_9 - .L_8)
.L_8:
        /*0004*/ 	.word	0x0000007c


	//----- nvinfo : EIATTR_KPARAM_INFO
	.align		4
.L_9:
        /*0008*/ 	.byte	0x04, 0x17
        /*000a*/ 	.short	(.L_11 - .L_10)
.L_10:
        /*000c*/ 	.word	0x00000000
        /*0010*/ 	.short	0x0002
        /*0012*/ 	.short	0x0010
        /*0014*/ 	.byte	0x00, 0xf0, 0x11, 0x00


	//----- nvinfo : EIATTR_KPARAM_INFO
	.align		4
.L_11:
        /*0018*/ 	.byte	0x04, 0x17
        /*001a*/ 	.short	(.L_13 - .L_12)
.L_12:
        /*001c*/ 	.word	0x00000000
        /*0020*/ 	.short	0x0001
        /*0022*/ 	.short	0x0008
        /*0024*/ 	.byte	0x00, 0xf4, 0x21, 0x00


	//----- nvinfo : EIATTR_KPARAM_INFO
	.align		4
.L_13:
        /*0028*/ 	.byte	0x04, 0x17
        /*002a*/ 	.short	(.L_15 - .L_14)
.L_14:
        /*002c*/ 	.word	0x00000000
        /*0030*/ 	.short	0x0000
        /*0032*/ 	.short	0x0000
        /*0034*/ 	.byte	0x00, 0xf4, 0x21, 0x00


	//----- nvinfo : EIATTR_SPARSE_MMA_MASK
	.align		4
.L_15:
        /*0038*/ 	.byte	0x03, 0x50
        /*003a*/ 	.short	0x0000


	//----- nvinfo : EIATTR_MAXREG_COUNT
	.align		4
        /*003c*/ 	.byte	0x03, 0x1b
        /*003e*/ 	.short	0x00ff


	//----- nvinfo : EIATTR_EXIT_INSTR_OFFSETS
	.align		4
        /*0040*/ 	.byte	0x04, 0x1c
        /*0042*/ 	.short	(.L_17 - .L_16)


	//   ....[0]....
.L_16:
        /*0044*/ 	.word	0x00000b30


	//   ....[1]....
        /*0048*/ 	.word	0x00000b50


	//----- nvinfo : EIATTR_REQNTID
	.align		4
.L_17:
        /*004c*/ 	.byte	0x04, 0x10
        /*004e*/ 	.short	(.L_19 - .L_18)
.L_18:
        /*0050*/ 	.word	0x00000080
        /*0054*/ 	.word	0x00000001
        /*0058*/ 	.word	0x00000001


	//----- nvinfo : EIATTR_CBANK_PARAM_SIZE
	.align		4
.L_19:
        /*005c*/ 	.byte	0x03, 0x19
        /*005e*/ 	.short	0x0014


	//----- nvinfo : EIATTR_PARAM_CBANK
	.align		4
        /*0060*/ 	.byte	0x04, 0x0a
        /*0062*/ 	.short	(.L_21 - .L_20)
	.align		4
.L_20:
        /*0064*/ 	.word	index@(.nv.constant0.triton_poi_fused_avg_pool2d_13)
        /*0068*/ 	.short	0x0210
        /*006a*/ 	.short	0x0014


	//----- nvinfo : EIATTR_SW_WAR
	.align		4
.L_21:
        /*006c*/ 	.byte	0x04, 0x36
        /*006e*/ 	.short	(.L_23 - .L_22)
.L_22:
        /*0070*/ 	.word	0x00000008
.L_23:


//--------------------- .nv.callgraph             --------------------------
	.section	.nv.callgraph,"",@"SHT_CUDA_CALLGRAPH"
	.align	4
	.sectionentsize	8
	.align		4
        /*0000*/ 	.word	0x00000000
	.align		4
        /*0004*/ 	.word	0xffffffff
	.align		4
        /*0008*/ 	.word	0x00000000
	.align		4
        /*000c*/ 	.word	0xfffffffe
	.align		4
        /*0010*/ 	.word	0x00000000
	.align		4
        /*0014*/ 	.word	0xfffffffd
	.align		4
        /*0018*/ 	.word	0x00000000
	.align		4
        /*001c*/ 	.word	0xfffffffc


//--------------------- .text.triton_poi_fused_avg_pool2d_13 --------------------------
	.section	.text.triton_poi_fused_avg_pool2d_13,"ax",@progbits
	.align	128
        .global         triton_poi_fused_avg_pool2d_13
        .type           triton_poi_fused_avg_pool2d_13,@function
        .size           triton_poi_fused_avg_pool2d_13,(.L_x_1 - triton_poi_fused_avg_pool2d_13)
        .other          triton_poi_fused_avg_pool2d_13,@"STO_CUDA_ENTRY STV_DEFAULT"
triton_poi_fused_avg_pool2d_13:
.text.triton_poi_fused_avg_pool2d_13:
[----:B------:R-:W0:Y:S01]  /*0000*/  LDC R1, c[0x0][0x28] ;  /* 0x00000a00ff017b82 */ /* 0x000e220000000800 */
[----:B------:R-:W1:Y:S07]  /*0010*/  S2R R2, SR_TID.X ;  /* 0x0000000000027919 */ /* 0x000e6e0000002100 */
[----:B------:R-:W2:Y:S01]  /*0020*/  LDC.64 R16, c[0x0][0x210] ;  /* 0x00008400ff107b82 */ /* 0x000ea20000000a00 */
[----:B------:R-:W-:Y:S01]  /*0030*/  ULDC.64 UR6, c[0x0][0x208] ;  /* 0x0000820000067ab9 */ /* 0x000fe20000000a00 */
[----:B------:R-:W3:Y:S01]  /*0040*/  S2R R0, SR_CTAID.X ;  /* 0x0000000000007919 */ /* 0x000ee20000002500 */
[----:B-1----:R-:W-:Y:S01]  /*0050*/  IMAD.SHL.U32 R2, R2, 0x2, RZ ;  /* 0x0000000202027824 */ /* 0x002fe200078e00ff */
[----:B---3--:R-:W-:-:S04]  /*0060*/  SHF.R.S32.HI R5, RZ, 0x17, R0 ;  /* 0x00000017ff057819 */ /* 0x008fc80000011400 */
[----:B------:R-:W-:Y:S02]  /*0070*/  LOP3.LUT R3, R2, 0xfe, RZ, 0xc0, !PT ;  /* 0x000000fe02037812 */ /* 0x000fe400078ec0ff */
[----:B------:R-:W-:-:S03]  /*0080*/  SGXT R5, R5, 0x1 ;  /* 0x000000010505781a */ /* 0x000fc60000000200 */
[----:B------:R-:W-:-:S05]  /*0090*/  IMAD R4, R0, 0x100, R3 ;  /* 0x0000010000047824 */ /* 0x000fca00078e0203 */
[----:B------:R-:W-:-:S04]  /*00a0*/  LEA.HI R2, R5, R4, RZ, 0x3 ;  /* 0x0000000405027211 */ /* 0x000fc800078f18ff */
[----:B------:R-:W-:-:S04]  /*00b0*/  SHF.R.S32.HI R13, RZ, 0x3, R2 ;  /* 0x00000003ff0d7819 */ /* 0x000fc80000011402 */
[----:B------:R-:W-:-:S04]  /*00c0*/  LEA.HI R3, R13, R13, RZ, 0x3 ;  /* 0x0000000d0d037211 */ /* 0x000fc800078f18ff */
[----:B------:R-:W-:Y:S02]  /*00d0*/  LOP3.LUT R6, R3, 0xfffffff8, RZ, 0xc0, !PT ;  /* 0xfffffff803067812 */ /* 0x000fe400078ec0ff */
[----:B------:R-:W-:Y:S01]  /*00e0*/  LOP3.LUT R3, R2, 0xfffffff8, RZ, 0xc0, !PT ;  /* 0xfffffff802037812 */ /* 0x000fe200078ec0ff */
[----:B------:R-:W-:Y:S01]  /*00f0*/  IMAD.MOV.U32 R2, RZ, RZ, RZ ;  /* 0x000000ffff027224 */ /* 0x000fe200078e00ff */
[----:B------:R-:W-:-:S03]  /*0100*/  IADD3 R25, R13, -R6, RZ ;  /* 0x800000060d197210 */ /* 0x000fc60007ffe0ff */
[----:B------:R-:W-:Y:S01]  /*0110*/  IMAD.IADD R8, R4, 0x1, -R3 ;  /* 0x0000000104087824 */ /* 0x000fe200078e0a03 */
[----:B------:R-:W-:-:S03]  /*0120*/  ISETP.GT.AND P4, PT, R25, RZ, PT ;  /* 0x000000ff1900720c */ /* 0x000fc60003f84270 */
[C---:B------:R-:W-:Y:S01]  /*0130*/  IMAD.SHL.U32 R23, R8.reuse, 0x2, RZ ;  /* 0x0000000208177824 */ /* 0x040fe200078e00ff */
[----:B------:R-:W-:-:S04]  /*0140*/  ISETP.GT.AND P2, PT, R8, RZ, P4 ;  /* 0x000000ff0800720c */ /* 0x000fc80002744270 */
[----:B------:R-:W-:Y:S02]  /*0150*/  LEA R12, R13, R23, 0x5 ;  /* 0x000000170d0c7211 */ /* 0x000fe400078e28ff */
[----:B------:R-:W-:-:S03]  /*0160*/  ISETP.LT.AND P2, PT, R4, 0x300, P2 ;  /* 0x000003000400780c */ /* 0x000fc60001741270 */
[----:B------:R-:W-:-:S04]  /*0170*/  VIADD R11, R12, 0xffffffef ;  /* 0xffffffef0c0b7836 */ /* 0x000fc80000000000 */
[----:B--2---:R-:W-:Y:S01]  /*0180*/  IMAD.WIDE R10, R11, 0x4, R16 ;  /* 0x000000040b0a7825 */ /* 0x004fe200078e0210 */
[----:B------:R-:W-:-:S05]  /*0190*/  ISETP.GT.AND P0, PT, R8, -0x1, P4 ;  /* 0xffffffff0800780c */ /* 0x000fca0002704270 */
[----:B------:R1:W2:Y:S01]  /*01a0*/  @P2 LDG.E.EL R2, desc[UR6][R10.64] ;  /* 0x000000060a022981 */ /* 0x0002a2000c2e1900 */
[----:B------:R-:W-:Y:S01]  /*01b0*/  ISETP.LT.AND P0, PT, R4, 0x300, P0 ;  /* 0x000003000400780c */ /* 0x000fe20000701270 */
[----:B------:R-:W-:Y:S01]  /*01c0*/  VIADD R15, R12, 0xfffffff1 ;  /* 0xfffffff10c0f7836 */ /* 0x000fe20000000000 */
[----:B------:R-:W-:Y:S01]  /*01d0*/  IADD3 R7, R12, -0x10, RZ ;  /* 0xfffffff00c077810 */ /* 0x000fe20007ffe0ff */
[----:B------:R-:W-:Y:S01]  /*01e0*/  IMAD.MOV.U32 R9, RZ, RZ, RZ ;  /* 0x000000ffff097224 */ /* 0x000fe200078e00ff */
[----:B------:R-:W-:Y:S01]  /*01f0*/  CS2R R18, SRZ ;  /* 0x0000000000127805 */ /* 0x000fe2000001ff00 */
[----:B------:R-:W-:-:S04]  /*0200*/  IMAD.WIDE R14, R15, 0x4, R16 ;  /* 0x000000040f0e7825 */ /* 0x000fc800078e0210 */
[----:B------:R-:W-:-:S04]  /*0210*/  IMAD.WIDE R6, R7, 0x4, R16 ;  /* 0x0000000407067825 */ /* 0x000fc800078e0210 */
[----:B------:R-:W3:Y:S04]  /*0220*/  @P0 LDG.E.EL R18, desc[UR6][R14.64] ;  /* 0x000000060e120981 */ /* 0x000ee8000c2e1900 */
[----:B------:R4:W5:Y:S01]  /*0230*/  @P0 LDG.E.EL R9, desc[UR6][R6.64] ;  /* 0x0000000606090981 */ /* 0x000962000c2e1900 */
[----:B------:R-:W-:Y:S02]  /*0240*/  IADD3 R3, R4, 0x1, RZ ;  /* 0x0000000104037810 */ /* 0x000fe40007ffe0ff */
[----:B-1----:R-:W-:Y:S02]  /*0250*/  SHF.R.S32.HI R11, RZ, 0x17, R0 ;  /* 0x00000017ff0b7819 */ /* 0x002fe40000011400 */
[----:B------:R-:W-:Y:S02]  /*0260*/  LEA.HI R5, R5, R3, RZ, 0x3 ;  /* 0x0000000305057211 */ /* 0x000fe400078f18ff */
[----:B------:R-:W-:-:S02]  /*0270*/  SGXT R11, R11, 0x1 ;  /* 0x000000010b0b781a */ /* 0x000fc40000000200 */
[----:B------:R-:W-:Y:S02]  /*0280*/  LOP3.LUT R0, R5, 0xfffffff8, RZ, 0xc0, !PT ;  /* 0xfffffff805007812 */ /* 0x000fe400078ec0ff */
[----:B------:R-:W-:-:S03]  /*0290*/  LEA.HI R11, R11, R4, RZ, 0x3 ;  /* 0x000000040b0b7211 */ /* 0x000fc600078f18ff */
[----:B----4-:R-:W-:Y:S01]  /*02a0*/  IMAD.IADD R6, R3, 0x1, -R0 ;  /* 0x0000000103067824 */ /* 0x010fe200078e0a00 */
[----:B------:R-:W-:Y:S02]  /*02b0*/  ISETP.GE.AND P5, PT, R4, 0x300, PT ;  /* 0x000003000400780c */ /* 0x000fe40003fa6270 */
[C---:B------:R-:W-:Y:S02]  /*02c0*/  LOP3.LUT R10, R25.reuse, R8, RZ, 0xfc, !PT ;  /* 0x00000008190a7212 */ /* 0x040fe400078efcff */
[----:B------:R-:W-:Y:S02]  /*02d0*/  SHF.R.S32.HI R0, RZ, 0x3, R11 ;  /* 0x00000003ff007819 */ /* 0x000fe4000001140b */
[----:B------:R-:W-:Y:S02]  /*02e0*/  SHF.L.U32 R3, R6, 0x1, RZ ;  /* 0x0000000106037819 */ /* 0x000fe400000006ff */
[----:B------:R-:W-:Y:S02]  /*02f0*/  ISETP.GT.AND P1, PT, R25, -0x1, PT ;  /* 0xffffffff1900780c */ /* 0x000fe40003f24270 */
[----:B------:R-:W-:Y:S01]  /*0300*/  ISETP.GT.AND P6, PT, R10, -0x1, !P5 ;  /* 0xffffffff0a00780c */ /* 0x000fe20006fc4270 */
[----:B------:R-:W-:Y:S01]  /*0310*/  IMAD R0, R0, 0x20, R3 ;  /* 0x0000002000007824 */ /* 0x000fe200078e0203 */
[----:B------:R-:W-:Y:S01]  /*0320*/  ISETP.GT.AND P3, PT, R8, RZ, P1 ;  /* 0x000000ff0800720c */ /* 0x000fe20000f64270 */
[----:B------:R-:W-:Y:S01]  /*0330*/  HFMA2.MMA R3, -RZ, RZ, 0, 0 ;  /* 0x00000000ff037435 */ /* 0x000fe200000001ff */
[----:B------:R-:W-:-:S02]  /*0340*/  VIADD R15, R12, 0x10 ;  /* 0x000000100c0f7836 */ /* 0x000fc40000000000 */
[----:B------:R-:W-:Y:S01]  /*0350*/  ISETP.LT.AND P3, PT, R4, 0x300, P3 ;  /* 0x000003000400780c */ /* 0x000fe20001f61270 */
[----:B------:R-:W-:Y:S01]  /*0360*/  IMAD.SHL.U32 R24, R6, 0x2, RZ ;  /* 0x0000000206187824 */ /* 0x000fe200078e00ff */
[----:B------:R-:W-:Y:S01]  /*0370*/  IADD3 R21, R12, -0x1, RZ ;  /* 0xffffffff0c157810 */ /* 0x000fe20007ffe0ff */
[----:B------:R-:W-:-:S04]  /*0380*/  IMAD.WIDE R14, R15, 0x4, R16 ;  /* 0x000000040f0e7825 */ /* 0x000fc800078e0210 */
[----:B------:R-:W-:Y:S01]  /*0390*/  VIADD R5, R0, 0xfffffff0 ;  /* 0xfffffff000057836 */ /* 0x000fe20000000000 */
[----:B------:R1:W4:Y:S01]  /*03a0*/  @P6 LDG.E.EL R3, desc[UR6][R14.64] ;  /* 0x000000060e036981 */ /* 0x000322000c2e1900 */
[----:B------:R-:W-:Y:S02]  /*03b0*/  IMAD.MOV.U32 R22, RZ, RZ, RZ ;  /* 0x000000ffff167224 */ /* 0x000fe400078e00ff */
[----:B------:R-:W-:Y:S02]  /*03c0*/  IMAD R13, R13, 0x20, R24 ;  /* 0x000000200d0d7824 */ /* 0x000fe400078e0218 */
[----:B------:R-:W-:Y:S01]  /*03d0*/  IMAD.WIDE R10, R12, 0x4, R16 ;  /* 0x000000040c0a7825 */ /* 0x000fe200078e0210 */
[----:B------:R-:W-:-:S03]  /*03e0*/  MOV R7, RZ ;  /* 0x000000ff00077202 */ /* 0x000fc60000000f00 */
[----:B------:R-:W-:Y:S01]  /*03f0*/  IMAD.MOV.U32 R26, RZ, RZ, RZ ;  /* 0x000000ffff1a7224 */ /* 0x000fe200078e00ff */
[----:B------:R-:W4:Y:S01]  /*0400*/  @P6 LDG.E.EL R22, desc[UR6][R10.64] ;  /* 0x000000060a166981 */ /* 0x000f22000c2e1900 */
[--C-:B------:R-:W-:Y:S01]  /*0410*/  IMAD.WIDE R20, R21, 0x4, R16.reuse ;  /* 0x0000000415147825 */ /* 0x100fe200078e0210 */
[----:B------:R-:W-:Y:S02]  /*0420*/  IADD3 R27, R12, 0xf, RZ ;  /* 0x0000000f0c1b7810 */ /* 0x000fe40007ffe0ff */
[----:B------:R1:W4:Y:S02]  /*0430*/  @P6 LDG.E.EL R19, desc[UR6][R10.64+0x4] ;  /* 0x000004060a136981 */ /* 0x000324000c2e1900 */
[----:B-1----:R-:W-:Y:S01]  /*0440*/  IMAD.WIDE R14, R5, 0x4, R16 ;  /* 0x00000004050e7825 */ /* 0x002fe200078e0210 */
[----:B------:R-:W-:Y:S01]  /*0450*/  LOP3.LUT R0, R25, R6, RZ, 0xfc, !PT ;  /* 0x0000000619007212 */ /* 0x000fe200078efcff */
[----:B------:R1:W4:Y:S02]  /*0460*/  @P3 LDG.E.EL R26, desc[UR6][R20.64] ;  /* 0x00000006141a3981 */ /* 0x000324000c2e1900 */
[----:B------:R-:W-:-:S02]  /*0470*/  VIADD R5, R13, 0xfffffff1 ;  /* 0xfffffff10d057836 */ /* 0x000fc40000000000 */
[----:B------:R-:W-:Y:S01]  /*0480*/  VIADD R29, R13, 0xffffffef ;  /* 0xffffffef0d1d7836 */ /* 0x000fe20000000000 */
[----:B------:R-:W-:-:S03]  /*0490*/  CS2R R10, SRZ ;  /* 0x00000000000a7805 */ /* 0x000fc6000001ff00 */
[----:B------:R-:W-:-:S04]  /*04a0*/  IMAD.WIDE R28, R29, 0x4, R16 ;  /* 0x000000041d1c7825 */ /* 0x000fc800078e0210 */
[----:B-1----:R-:W-:Y:S01]  /*04b0*/  IMAD.WIDE R20, R5, 0x4, R16 ;  /* 0x0000000405147825 */ /* 0x002fe200078e0210 */
[----:B------:R-:W-:-:S03]  /*04c0*/  ISETP.GT.AND P1, PT, R6, RZ, P1 ;  /* 0x000000ff0600720c */ /* 0x000fc60000f24270 */
[----:B------:R-:W-:Y:S01]  /*04d0*/  IMAD.MOV.U32 R5, RZ, RZ, RZ ;  /* 0x000000ffff057224 */ /* 0x000fe200078e00ff */
[----:B------:R-:W-:Y:S02]  /*04e0*/  ISETP.LT.AND P1, PT, R4, 0x300, P1 ;  /* 0x000003000400780c */ /* 0x000fe40000f21270 */
[----:B--2---:R-:W-:Y:S02]  /*04f0*/  SEL R2, R2, RZ, P2 ;  /* 0x000000ff02027207 */ /* 0x004fe40001000000 */
[C---:B------:R-:W-:Y:S02]  /*0500*/  ISETP.GT.AND P2, PT, R6.reuse, -0x1, P4 ;  /* 0xffffffff0600780c */ /* 0x040fe40002744270 */
[----:B------:R-:W-:Y:S02]  /*0510*/  ISETP.GT.AND P4, PT, R6, RZ, P4 ;  /* 0x000000ff0600720c */ /* 0x000fe40002784270 */
[C---:B------:R-:W-:Y:S02]  /*0520*/  ISETP.LT.AND P2, PT, R4.reuse, 0x300, P2 ;  /* 0x000003000400780c */ /* 0x040fe40001741270 */
[----:B------:R-:W-:-:S02]  /*0530*/  ISETP.LT.AND P4, PT, R4, 0x300, P4 ;  /* 0x000003000400780c */ /* 0x000fc40002781270 */
[----:B---3--:R-:W-:Y:S02]  /*0540*/  SEL R18, R18, RZ, P0 ;  /* 0x000000ff12127207 */ /* 0x008fe40000000000 */
[----:B-----5:R-:W-:-:S07]  /*0550*/  SEL R9, R9, RZ, P0 ;  /* 0x000000ff09097207 */ /* 0x020fce0000000000 */
[----:B------:R1:W2:Y:S01]  /*0560*/  @P2 LDG.E.EL R7, desc[UR6][R14.64] ;  /* 0x000000060e072981 */ /* 0x0002a2000c2e1900 */
[----:B------:R-:W-:-:S03]  /*0570*/  ISETP.GT.AND P0, PT, R0, -0x1, !P5 ;  /* 0xffffffff0000780c */ /* 0x000fc60006f04270 */
[----:B------:R3:W5:Y:S04]  /*0580*/  @P2 LDG.E.EL R11, desc[UR6][R20.64] ;  /* 0x00000006140b2981 */ /* 0x000768000c2e1900 */
[----:B------:R3:W5:Y:S01]  /*0590*/  @P4 LDG.E.EL R10, desc[UR6][R28.64] ;  /* 0x000000061c0a4981 */ /* 0x000762000c2e1900 */
[----:B-1----:R-:W-:-:S04]  /*05a0*/  IMAD.WIDE R14, R27, 0x4, R16 ;  /* 0x000000041b0e7825 */ /* 0x002fc800078e0210 */
[C---:B------:R-:W-:Y:S01]  /*05b0*/  VIADD R27, R13.reuse, 0xf ;  /* 0x0000000f0d1b7836 */ /* 0x040fe20000000000 */
[----:B------:R1:W5:Y:S01]  /*05c0*/  @P3 LDG.E.EL R5, desc[UR6][R14.64] ;  /* 0x000000060e053981 */ /* 0x000362000c2e1900 */
[----:B---3--:R-:W-:Y:S02]  /*05d0*/  VIADD R21, R13, 0x10 ;  /* 0x000000100d157836 */ /* 0x008fe40000000000 */
[----:B0-----:R-:W-:-:S04]  /*05e0*/  IMAD.WIDE R28, R27, 0x4, R16 ;  /* 0x000000041b1c7825 */ /* 0x001fc800078e0210 */
[----:B------:R-:W-:Y:S02]  /*05f0*/  IMAD.MOV.U32 R27, RZ, RZ, RZ ;  /* 0x000000ffff1b7224 */ /* 0x000fe400078e00ff */
[----:B------:R-:W-:Y:S01]  /*0600*/  IMAD.WIDE R20, R21, 0x4, R16 ;  /* 0x0000000415147825 */ /* 0x000fe200078e0210 */
[----:B------:R-:W-:Y:S01]  /*0610*/  HFMA2.MMA R0, -RZ, RZ, 0, 0 ;  /* 0x00000000ff007435 */ /* 0x000fe200000001ff */
[----:B-1----:R-:W-:-:S03]  /*0620*/  IADD3 R15, R12, 0x11, RZ ;  /* 0x000000110c0f7810 */ /* 0x002fc60007ffe0ff */
[----:B------:R0:W3:Y:S02]  /*0630*/  @P0 LDG.E.EL R27, desc[UR6][R20.64] ;  /* 0x00000006141b0981 */ /* 0x0000e4000c2e1900 */
[----:B------:R-:W-:-:S04]  /*0640*/  IMAD.WIDE R14, R15, 0x4, R16 ;  /* 0x000000040f0e7825 */ /* 0x000fc800078e0210 */
[----:B------:R1:W3:Y:S01]  /*0650*/  @P1 LDG.E.EL R0, desc[UR6][R28.64] ;  /* 0x000000061c001981 */ /* 0x0002e2000c2e1900 */
[C---:B0-----:R-:W-:Y:S02]  /*0660*/  VIADD R21, R13.reuse, 0x11 ;  /* 0x000000110d157836 */ /* 0x041fe40000000000 */
[----:B------:R-:W-:-:S04]  /*0670*/  IMAD.WIDE R12, R13, 0x4, R16 ;  /* 0x000000040d0c7825 */ /* 0x000fc800078e0210 */
[----:B------:R-:W-:Y:S01]  /*0680*/  IMAD.WIDE R16, R21, 0x4, R16 ;  /* 0x0000000415107825 */ /* 0x000fe200078e0210 */
[----:B------:R-:W-:Y:S02]  /*0690*/  CS2R R20, SRZ ;  /* 0x0000000000147805 */ /* 0x000fe4000001ff00 */
[----:B-1----:R-:W-:-:S04]  /*06a0*/  CS2R R28, SRZ ;  /* 0x00000000001c7805 */ /* 0x002fc8000001ff00 */
[----:B------:R0:W3:Y:S04]  /*06b0*/  @P6 LDG.E.EL R20, desc[UR6][R14.64] ;  /* 0x000000060e146981 */ /* 0x0000e8000c2e1900 */
[----:B------:R-:W3:Y:S04]  /*06c0*/  @P1 LDG.E.EL R29, desc[UR6][R12.64+-0x4] ;  /* 0xfffffc060c1d1981 */ /* 0x000ee8000c2e1900 */
[----:B------:R-:W3:Y:S01]  /*06d0*/  @P0 LDG.E.EL R21, desc[UR6][R12.64+0x4] ;  /* 0x000004060c150981 */ /* 0x000ee2000c2e1900 */
[----:B0-----:R-:W-:-:S03]  /*06e0*/  IMAD.MOV.U32 R14, RZ, RZ, RZ ;  /* 0x000000ffff0e7224 */ /* 0x001fc600078e00ff */
[----:B------:R0:W3:Y:S04]  /*06f0*/  @P0 LDG.E.EL R28, desc[UR6][R16.64] ;  /* 0x00000006101c0981 */ /* 0x0000e8000c2e1900 */
[----:B------:R-:W3:Y:S01]  /*0700*/  @P0 LDG.E.EL R14, desc[UR6][R12.64] ;  /* 0x000000060c0e0981 */ /* 0x000ee2000c2e1900 */
[----:B------:R-:W-:Y:S01]  /*0710*/  FADD R2, R2, R9 ;  /* 0x0000000902027221 */ /* 0x000fe20000000000 */
[----:B------:R-:W-:Y:S01]  /*0720*/  IMAD R9, R8, R25, RZ ;  /* 0x0000001908097224 */ /* 0x000fe200078e02ff */
[----:B------:R-:W-:Y:S02]  /*0730*/  SHF.L.U32 R8, R6, 0x2, RZ ;  /* 0x0000000206087819 */ /* 0x000fe400000006ff */
[----:B------:R-:W-:Y:S01]  /*0740*/  FADD R18, R2, R18 ;  /* 0x0000001202127221 */ /* 0x000fe20000000000 */
[----:B------:R-:W-:-:S02]  /*0750*/  IMAD.SHL.U32 R2, R25, 0x2, RZ ;  /* 0x0000000219027824 */ /* 0x000fc400078e00ff */
[----:B0-----:R-:W-:Y:S01]  /*0760*/  IMAD R16, R9, 0x4, -R23 ;  /* 0x0000000409107824 */ /* 0x001fe200078e0a17 */
[----:B------:R-:W-:Y:S01]  /*0770*/  IADD3 R23, R23, 0x2, RZ ;  /* 0x0000000217177810 */ /* 0x000fe20007ffe0ff */
[----:B------:R-:W-:Y:S01]  /*0780*/  VIADD R9, R24, 0x2 ;  /* 0x0000000218097836 */ /* 0x000fe20000000000 */
[----:B------:R-:W-:Y:S01]  /*0790*/  IADD3 R6, -R2, RZ, RZ ;  /* 0x000000ff02067210 */ /* 0x000fe20007ffe1ff */
[----:B------:R-:W-:Y:S01]  /*07a0*/  IMAD R8, R8, R25, 0x5 ;  /* 0x0000000508087424 */ /* 0x000fe200078e0219 */
[----:B------:R-:W-:Y:S01]  /*07b0*/  IADD3 R16, R16, 0x3, R23 ;  /* 0x0000000310107810 */ /* 0x000fe20007ffe017 */
[----:B------:R-:W-:Y:S02]  /*07c0*/  VIADD R2, R2, 0x2 ;  /* 0x0000000202027836 */ /* 0x000fe40000000000 */
[-C--:B------:R-:W-:Y:S02]  /*07d0*/  IMAD R9, R9, R6.reuse, R8 ;  /* 0x0000000609097224 */ /* 0x080fe400078e0208 */
[----:B------:R-:W-:Y:S01]  /*07e0*/  IMAD R23, R23, R6, R16 ;  /* 0x0000000617177224 */ /* 0x000fe200078e0210 */
[----:B------:R-:W-:-:S02]  /*07f0*/  UMOV UR4, 0x2 ;  /* 0x0000000200047882 */ /* 0x000fc40000000000 */
[C---:B------:R-:W-:Y:S01]  /*0800*/  LEA R9, R2.reuse, R9, 0x1 ;  /* 0x0000000902097211 */ /* 0x040fe200078e08ff */
[----:B------:R-:W-:Y:S01]  /*0810*/  IMAD R23, R2, UR4, R23 ;  /* 0x0000000402177c24 */ /* 0x000fe2000f8e0217 */
[----:B----4-:R-:W-:-:S04]  /*0820*/  SEL R15, R26, RZ, P3 ;  /* 0x000000ff1a0f7207 */ /* 0x010fc80001800000 */
[----:B------:R-:W-:Y:S01]  /*0830*/  I2FP.F32.S32 R6, R23 ;  /* 0x0000001700067245 */ /* 0x000fe20000201400 */
[----:B------:R-:W-:Y:S01]  /*0840*/  FADD R15, R18, R15 ;  /* 0x0000000f120f7221 */ /* 0x000fe20000000000 */
[----:B------:R-:W-:Y:S02]  /*0850*/  SEL R22, R22, RZ, P6 ;  /* 0x000000ff16167207 */ /* 0x000fe40003000000 */
[----:B------:R-:W-:-:S03]  /*0860*/  SEL R8, R19, RZ, P6 ;  /* 0x000000ff13087207 */ /* 0x000fc60003000000 */
[----:B------:R-:W-:-:S04]  /*0870*/  FADD R15, R15, R22 ;  /* 0x000000160f0f7221 */ /* 0x000fc80000000000 */
[----:B------:R-:W-:Y:S01]  /*0880*/  FADD R8, R15, R8 ;  /* 0x000000080f087221 */ /* 0x000fe20000000000 */
[----:B--2---:R-:W-:Y:S02]  /*0890*/  SEL R7, R7, RZ, P2 ;  /* 0x000000ff07077207 */ /* 0x004fe40001000000 */
[----:B-----5:R-:W-:Y:S02]  /*08a0*/  SEL R10, R10, RZ, P4 ;  /* 0x000000ff0a0a7207 */ /* 0x020fe40002000000 */
[----:B------:R-:W-:-:S03]  /*08b0*/  SEL R11, R11, RZ, P2 ;  /* 0x000000ff0b0b7207 */ /* 0x000fc60001000000 */
[----:B------:R-:W-:Y:S01]  /*08c0*/  FADD R10, R10, R7 ;  /* 0x000000070a0a7221 */ /* 0x000fe20000000000 */
[----:B------:R-:W-:Y:S02]  /*08d0*/  I2FP.F32.S32 R7, R9 ;  /* 0x0000000900077245 */ /* 0x000fe40000201400 */
[----:B------:R-:W-:Y:S02]  /*08e0*/  FSETP.GT.AND P2, PT, |R6|, 8.50705917302346158658e+37, PT ;  /* 0x7e8000000600780b */ /* 0x000fe40003f44200 */
[----:B------:R-:W-:Y:S01]  /*08f0*/  FSETP.GT.AND P4, PT, |R7|, 8.50705917302346158658e+37, PT ;  /* 0x7e8000000700780b */ /* 0x000fe20003f84200 */
[----:B------:R-:W-:Y:S01]  /*0900*/  FADD R10, R10, R11 ;  /* 0x0000000b0a0a7221 */ /* 0x000fe20000000000 */
[----:B------:R-:W-:Y:S02]  /*0910*/  SEL R5, R5, RZ, P3 ;  /* 0x000000ff05057207 */ /* 0x000fe40001800000 */
[----:B------:R-:W-:Y:S02]  /*0920*/  FSETP.GEU.AND P3, PT, |R6|, 1.175494350822287508e-38, PT ;  /* 0x008000000600780b */ /* 0x000fe40003f6e200 */
[----:B------:R-:W-:-:S02]  /*0930*/  SEL R9, R3, RZ, P6 ;  /* 0x000000ff03097207 */ /* 0x000fc40003000000 */
[----:B------:R-:W0:Y:S01]  /*0940*/  LDC.64 R2, c[0x0][0x218] ;  /* 0x00008600ff027b82 */ /* 0x000e220000000a00 */
[----:B---3--:R-:W-:Y:S02]  /*0950*/  SEL R0, R0, RZ, P1 ;  /* 0x000000ff00007207 */ /* 0x008fe40000800000 */
[----:B------:R-:W-:Y:S01]  /*0960*/  @P2 FMUL R6, R6, 0.25 ;  /* 0x3e80000006062820 */ /* 0x000fe20000400000 */
[----:B------:R-:W-:Y:S01]  /*0970*/  FADD R8, R8, R5 ;  /* 0x0000000508087221 */ /* 0x000fe20000000000 */
[----:B------:R-:W-:Y:S02]  /*0980*/  SEL R27, R27, RZ, P0 ;  /* 0x000000ff1b1b7207 */ /* 0x000fe40000000000 */
[----:B------:R-:W-:Y:S02]  /*0990*/  SEL R29, R29, RZ, P1 ;  /* 0x000000ff1d1d7207 */ /* 0x000fe40000800000 */
[----:B------:R-:W-:-:S03]  /*09a0*/  FSETP.GEU.AND P1, PT, |R7|, 1.175494350822287508e-38, PT ;  /* 0x008000000700780b */ /* 0x000fc60003f2e200 */
[----:B------:R-:W-:Y:S01]  /*09b0*/  FADD R29, R10, R29 ;  /* 0x0000001d0a1d7221 */ /* 0x000fe20000000000 */
[----:B------:R-:W-:Y:S02]  /*09c0*/  SEL R21, R21, RZ, P0 ;  /* 0x000000ff15157207 */ /* 0x000fe40000000000 */
[----:B------:R-:W-:Y:S01]  /*09d0*/  SEL R14, R14, RZ, P0 ;  /* 0x000000ff0e0e7207 */ /* 0x000fe20000000000 */
[----:B------:R-:W-:-:S04]  /*09e0*/  @P4 FMUL R7, R7, 0.25 ;  /* 0x3e80000007074820 */ /* 0x000fc80000400000 */
[----:B------:R-:W-:Y:S02]  /*09f0*/  FADD R14, R29, R14 ;  /* 0x0000000e1d0e7221 */ /* 0x000fe40000000000 */
[----:B------:R-:W-:Y:S02]  /*0a00*/  @!P1 FMUL R7, R7, 16777216 ;  /* 0x4b80000007079820 */ /* 0x000fe40000400000 */
[----:B------:R-:W-:Y:S01]  /*0a10*/  FADD R21, R14, R21 ;  /* 0x000000150e157221 */ /* 0x000fe20000000000 */
[----:B------:R-:W-:Y:S01]  /*0a20*/  @!P3 FMUL R6, R6, 16777216 ;  /* 0x4b8000000606b820 */ /* 0x000fe20000400000 */
[----:B------:R-:W-:Y:S02]  /*0a30*/  FADD R8, R8, R9 ;  /* 0x0000000908087221 */ /* 0x000fe40000000000 */
[----:B------:R-:W-:Y:S01]  /*0a40*/  FADD R0, R21, R0 ;  /* 0x0000000015007221 */ /* 0x000fe20000000000 */
[----:B------:R-:W-:Y:S01]  /*0a50*/  SEL R9, R20, RZ, P6 ;  /* 0x000000ff14097207 */ /* 0x000fe20003000000 */
[----:B------:R-:W1:Y:S01]  /*0a60*/  MUFU.RCP R5, R6 ;  /* 0x0000000600057308 */ /* 0x000e620000001000 */
[----:B------:R-:W-:Y:S01]  /*0a70*/  SEL R28, R28, RZ, P0 ;  /* 0x000000ff1c1c7207 */ /* 0x000fe20000000000 */
[----:B------:R-:W-:-:S02]  /*0a80*/  FADD R27, R0, R27 ;  /* 0x0000001b001b7221 */ /* 0x000fc40000000000 */
[----:B------:R-:W-:-:S04]  /*0a90*/  FADD R0, R8, R9 ;  /* 0x0000000908007221 */ /* 0x000fc80000000000 */
[----:B------:R-:W2:Y:S01]  /*0aa0*/  MUFU.RCP R7, R7 ;  /* 0x0000000700077308 */ /* 0x000ea20000001000 */
[----:B------:R-:W-:Y:S01]  /*0ab0*/  FADD R28, R27, R28 ;  /* 0x0000001c1b1c7221 */ /* 0x000fe20000000000 */
[----:B------:R-:W-:-:S03]  /*0ac0*/  @P2 FMUL R0, R0, 0.25 ;  /* 0x3e80000000002820 */ /* 0x000fc60000400000 */
[----:B------:R-:W-:Y:S01]  /*0ad0*/  @P4 FMUL R28, R28, 0.25 ;  /* 0x3e8000001c1c4820 */ /* 0x000fe20000400000 */
[----:B------:R-:W-:Y:S01]  /*0ae0*/  @!P3 FMUL R0, R0, 16777216 ;  /* 0x4b8000000000b820 */ /* 0x000fe20000400000 */
[----:B0-----:R-:W-:-:S04]  /*0af0*/  IMAD.WIDE R2, R4, 0x4, R2 ;  /* 0x0000000404027825 */ /* 0x001fc800078e0202 */
[----:B------:R-:W-:Y:S01]  /*0b00*/  @!P1 FMUL R28, R28, 16777216 ;  /* 0x4b8000001c1c9820 */ /* 0x000fe20000400000 */
[----:B-1----:R-:W-:-:S03]  /*0b10*/  FMUL R4, R5, R0 ;  /* 0x0000000005047220 */ /* 0x002fc60000400000 */
[----:B--2---:R-:W-:Y:S01]  /*0b20*/  FMUL R5, R7, R28 ;  /* 0x0000001c07057220 */ /* 0x004fe20000400000 */
[----:B------:R-:W-:Y:S06]  /*0b30*/  @P5 EXIT ;  /* 0x000000000000594d */ /* 0x000fec0003800000 */
[----:B------:R-:W-:Y:S01]  /*0b40*/  STG.E.64 desc[UR6][R2.64], R4 ;  /* 0x0000000402007986 */ /* 0x000fe2000c101b06 */
[----:B------:R-:W-:Y:S05]  /*0b50*/  EXIT ;  /* 0x000000000000794d */ /* 0x000fea0003800000 */
.L_x_0:
[----:B------:R-:W-:-:S00]  /*0b60*/  BRA `(.L_x_0) ;  /* 0xfffffffc00fc7947 */ /* 0x000fc0000383ffff */
[----:B------:R-:W-:-:S00]  /*0b70*/  NOP ;  /* 0x0000000000007918 */ /* 0x000fc00000000000 */
        /* <DEDUP_REMOVED lines=8> */
.L_x_1:


//--------------------- .nv.constant0.triton_poi_fused_avg_pool2d_13 --------------------------
	.section	.nv.constant0.triton_poi_fused_avg_pool2d_13,"a",@progbits
	.sectionflags	@""
	.align	4
.nv.constant0.triton_poi_fused_avg_pool2d_13:
	.zero		548
